	.headerflags	@"EF_CUDA_TEXMODE_UNIFIED EF_CUDA_64BIT_ADDRESS EF_CUDA_SM89 EF_CUDA_VIRTUAL_SM(EF_CUDA_SM89)"
	.elftype	@"ET_EXEC"


//--------------------- .nv.info                  --------------------------
	.section	.nv.info,"",@"SHT_CUDA_INFO"
	.align	4


	//----- nvinfo : EIATTR_REGCOUNT
	.align		4
        /*0000*/ 	.byte	0x04, 0x2f
        /*0002*/ 	.short	(.L_1 - .L_0)
	.align		4
.L_0:
        /*0004*/ 	.word	index@(triton_poi_fused_add_neg_16)
        /*0008*/ 	.word	0x00000010


	//----- nvinfo : EIATTR_FRAME_SIZE
	.align		4
.L_1:
        /*000c*/ 	.byte	0x04, 0x11
        /*000e*/ 	.short	(.L_3 - .L_2)
	.align		4
.L_2:
        /*0010*/ 	.word	index@(triton_poi_fused_add_neg_16)
        /*0014*/ 	.word	0x00000000


	//----- nvinfo : EIATTR_MIN_STACK_SIZE
	.align		4
.L_3:
        /*0018*/ 	.byte	0x04, 0x12
        /*001a*/ 	.short	(.L_5 - .L_4)
	.align		4
.L_4:
        /*001c*/ 	.word	index@(triton_poi_fused_add_neg_16)
        /*0020*/ 	.word	0x00000000
.L_5:


//--------------------- .nv.info.triton_poi_fused_add_neg_16 --------------------------
	.section	.nv.info.triton_poi_fused_add_neg_16,"",@"SHT_CUDA_INFO"
	.sectionflags	@""
	.align	4


	//----- nvinfo : EIATTR_CUDA_API_VERSION
	.align		4
        /*0000*/ 	.byte	0x04, 0x37
        /*0002*/ 	.short	(.L_7 - .L_6)
.L_6:
        /*0004*/ 	.word	0x00000080


	//----- nvinfo : EIATTR_PARAM_CBANK
	.align		4
.L_7:
        /*0008*/ 	.byte	0x04, 0x0a
        /*000a*/ 	.short	(.L_9 - .L_8)
	.align		4
.L_8:
        /*000c*/ 	.word	index@(.nv.constant0.triton_poi_fused_add_neg_16)
        /*0010*/ 	.short	0x0160
        /*0012*/ 	.short	0x0030


	//----- nvinfo : EIATTR_CBANK_PARAM_SIZE
	.align		4
.L_9:
        /*0014*/ 	.byte	0x03, 0x19
        /*0016*/ 	.short	0x0030


	//----- nvinfo : EIATTR_KPARAM_INFO
	.align		4
        /*0018*/ 	.byte	0x04, 0x17
        /*001a*/ 	.short	(.L_11 - .L_10)
.L_10:
        /*001c*/ 	.word	0x00000000
        /*0020*/ 	.short	0x0005
        /*0022*/ 	.short	0x0028
        /*0024*/ 	.byte	0x00, 0xf4, 0x21, 0x00


	//----- nvinfo : EIATTR_KPARAM_INFO
	.align		4
.L_11:
        /*0028*/ 	.byte	0x04, 0x17
        /*002a*/ 	.short	(.L_13 - .L_12)
.L_12:
        /*002c*/ 	.word	0x00000000
        /*0030*/ 	.short	0x0004
        /*0032*/ 	.short	0x0020
        /*0034*/ 	.byte	0x00, 0xf0, 0x11, 0x00


	//----- nvinfo : EIATTR_KPARAM_INFO
	.align		4
.L_13:
        /*0038*/ 	.byte	0x04, 0x17
        /*003a*/ 	.short	(.L_15 - .L_14)
.L_14:
        /*003c*/ 	.word	0x00000000
        /*0040*/ 	.short	0x0003
        /*0042*/ 	.short	0x0018
        /*0044*/ 	.byte	0x00, 0xf4, 0x21, 0x00


	//----- nvinfo : EIATTR_KPARAM_INFO
	.align		4
.L_15:
        /*0048*/ 	.byte	0x04, 0x17
        /*004a*/ 	.short	(.L_17 - .L_16)
.L_16:
        /*004c*/ 	.word	0x00000000
        /*0050*/ 	.short	0x0002
        /*0052*/ 	.short	0x0010
        /*0054*/ 	.byte	0x00, 0xf4, 0x21, 0x00


	//----- nvinfo : EIATTR_KPARAM_INFO
	.align		4
.L_17:
        /*0058*/ 	.byte	0x04, 0x17
        /*005a*/ 	.short	(.L_19 - .L_18)
.L_18:
        /*005c*/ 	.word	0x00000000
        /*0060*/ 	.short	0x0001
        /*0062*/ 	.short	0x0008
        /*0064*/ 	.byte	0x00, 0xf4, 0x21, 0x00


	//----- nvinfo : EIATTR_KPARAM_INFO
	.align		4
.L_19:
        /*0068*/ 	.byte	0x04, 0x17
        /*006a*/ 	.short	(.L_21 - .L_20)
.L_20:
        /*006c*/ 	.word	0x00000000
        /*0070*/ 	.short	0x0000
        /*0072*/ 	.short	0x0000
        /*0074*/ 	.byte	0x00, 0xf4, 0x21, 0x00


	//----- nvinfo : EIATTR_MAXREG_COUNT
	.align		4
.L_21:
        /*0078*/ 	.byte	0x03, 0x1b
        /*007a*/ 	.short	0x00ff


	//----- nvinfo : EIATTR_EXIT_INSTR_OFFSETS
	.align		4
        /*007c*/ 	.byte	0x04, 0x1c
        /*007e*/ 	.short	(.L_23 - .L_22)


	//   ....[0]....
.L_22:
        /*0080*/ 	.word	0x00000160


	//----- nvinfo : EIATTR_REQNTID
	.align		4
.L_23:
        /*0084*/ 	.byte	0x04, 0x10
        /*0086*/ 	.short	(.L_25 - .L_24)
.L_24:
        /*0088*/ 	.word	0x00000080
        /*008c*/ 	.word	0x00000001
        /*0090*/ 	.word	0x00000001
.L_25:


//--------------------- .nv.callgraph             --------------------------
	.section	.nv.callgraph,"",@"SHT_CUDA_CALLGRAPH"
	.align	4
	.sectionentsize	8
	.align		4
        /*0000*/ 	.word	0x00000000
	.align		4
        /*0004*/ 	.word	0xffffffff
	.align		4
        /*0008*/ 	.word	0x00000000
	.align		4
        /*000c*/ 	.word	0xfffffffe
	.align		4
        /*0010*/ 	.word	0x00000000
	.align		4
        /*0014*/ 	.word	0xfffffffd
	.align		4
        /*0018*/ 	.word	0x00000000
	.align		4
        /*001c*/ 	.word	0xfffffffc


//--------------------- .nv.rel.action            --------------------------
	.section	.nv.rel.action,"",@"SHT_CUDA_RELOCINFO"
	.align	8
	.sectionentsize	8
        /*0000*/ 	.byte	0x73, 0x00, 0x00, 0x00, 0x00, 0x00, 0x00, 0x00, 0x00, 0x00, 0x00, 0x11, 0x25, 0x00, 0x05, 0x36


//--------------------- .nv.constant0.triton_poi_fused_add_neg_16 --------------------------
	.section	.nv.constant0.triton_poi_fused_add_neg_16,"a",@progbits
	.sectionflags	@""
	.align	4
.nv.constant0.triton_poi_fused_add_neg_16:
	.zero		400


//--------------------- .text.triton_poi_fused_add_neg_16 --------------------------
	.section	.text.triton_poi_fused_add_neg_16,"ax",@progbits
	.sectioninfo	@"SHI_REGISTERS=16"
	.align	128
        .global         triton_poi_fused_add_neg_16
        .type           triton_poi_fused_add_neg_16,@function
        .size           triton_poi_fused_add_neg_16,(.L_x_1 - triton_poi_fused_add_neg_16)
        .other          triton_poi_fused_add_neg_16,@"STO_CUDA_ENTRY STV_DEFAULT"
triton_poi_fused_add_neg_16:
.text.triton_poi_fused_add_neg_16:
[----:B------:R-:W-:Y:S02]  /*0000*/  MOV R1, c[0x0][0x28] ;  /* 0x00000a0000017a02 */ /* 0x000fe40000000f00 */
[----:B------:R-:W0:Y:S01]  /*0010*/  S2R R0, SR_TID.X ;  /* 0x0000000000007919 */ /* 0x000e220000002100 */
[----:B------:R-:W-:Y:S01]  /*0020*/  MOV R13, 0x4 ;  /* 0x00000004000d7802 */ /* 0x000fe20000000f00 */
[----:B------:R-:W-:Y:S02]  /*0030*/  ULDC.64 UR4, c[0x0][0x118] ;  /* 0x0000460000047ab9 */ /* 0x000fe40000000a00 */
[----:B------:R-:W1:Y:S01]  /*0040*/  S2R R3, SR_CTAID.X ;  /* 0x0000000000037919 */ /* 0x000e620000002500 */
[----:B0-----:R-:W-:-:S04]  /*0050*/  SHF.L.U32 R0, R0, 0x1, RZ ;  /* 0x0000000100007819 */ /* 0x001fc800000006ff */
[----:B------:R-:W-:-:S04]  /*0060*/  LOP3.LUT R0, R0, 0xfe, RZ, 0xc0, !PT ;  /* 0x000000fe00007812 */ /* 0x000fc800078ec0ff */
[----:B-1----:R-:W-:-:S05]  /*0070*/  LEA R0, R3, R0, 0x8 ;  /* 0x0000000003007211 */ /* 0x002fca00078e40ff */
[----:B------:R-:W-:-:S04]  /*0080*/  IMAD.WIDE R2, R0, R13, c[0x0][0x160] ;  /* 0x0000580000027625 */ /* 0x000fc800078e020d */
[CC--:B------:R-:W-:Y:S02]  /*0090*/  IMAD.WIDE R4, R0.reuse, R13.reuse, c[0x0][0x168] ;  /* 0x00005a0000047625 */ /* 0x0c0fe400078e020d */
[----:B------:R-:W2:Y:S02]  /*00a0*/  LDG.E.64 R2, [R2.64] ;  /* 0x0000000402027981 */ /* 0x000ea4000c1e1b00 */
[----:B------:R-:W-:Y:S02]  /*00b0*/  IMAD.WIDE R6, R0, R13, c[0x0][0x170] ;  /* 0x00005c0000067625 */ /* 0x000fe400078e020d */
[----:B------:R-:W2:Y:S04]  /*00c0*/  LDG.E.64 R4, [R4.64] ;  /* 0x0000000404047981 */ /* 0x000ea8000c1e1b00 */
[----:B------:R-:W3:Y:S01]  /*00d0*/  LDG.E.64 R6, [R6.64] ;  /* 0x0000000406067981 */ /* 0x000ee2000c1e1b00 */
[----:B--2---:R-:W-:Y:S01]  /*00e0*/  FADD R9, R2, R4 ;  /* 0x0000000402097221 */ /* 0x004fe20000000000 */
[----:B------:R-:W-:-:S03]  /*00f0*/  FADD R8, R3, R5 ;  /* 0x0000000503087221 */ /* 0x000fc60000000000 */
[----:B---3--:R-:W-:Y:S01]  /*0100*/  FADD R10, R6, R9 ;  /* 0x00000009060a7221 */ /* 0x008fe20000000000 */
[----:B------:R-:W-:Y:S01]  /*0110*/  FADD R11, R7, R8 ;  /* 0x00000008070b7221 */ /* 0x000fe20000000000 */
[----:B------:R-:W-:Y:S02]  /*0120*/  IMAD.WIDE R8, R0, R13, c[0x0][0x178] ;  /* 0x00005e0000087625 */ /* 0x000fe400078e020d */
[----:B------:R-:W-:Y:S01]  /*0130*/  FADD R10, RZ, -R10 ;  /* 0x8000000aff0a7221 */ /* 0x000fe20000000000 */
[----:B------:R-:W-:-:S05]  /*0140*/  FADD R11, RZ, -R11 ;  /* 0x8000000bff0b7221 */ /* 0x000fca0000000000 */
[----:B------:R-:W-:Y:S01]  /*0150*/  STG.E.64 [R8.64], R10 ;  /* 0x0000000a08007986 */ /* 0x000fe2000c101b04 */
[----:B------:R-:W-:Y:S05]  /*0160*/  EXIT ;  /* 0x000000000000794d */ /* 0x000fea0003800000 */
.L_x_0:
[----:B------:R-:W-:-:S00]  /*0170*/  BRA `(.L_x_0) ;  /* 0xfffffff000007947 */ /* 0x000fc0000383ffff */
[----:B------:R-:W-:-:S00]  /*0180*/  NOP ;  /* 0x0000000000007918 */ /* 0x000fc00000000000 */
[----:B------:R-:W-:-:S00]  /*0190*/  NOP ;  /* 0x0000000000007918 */ /* 0x000fc00000000000 */
[----:B------:R-:W-:-:S00]  /*01a0*/  NOP ;  /* 0x0000000000007918 */ /* 0x000fc00000000000 */
[----:B------:R-:W-:-:S00]  /*01b0*/  NOP ;  /* 0x0000000000007918 */ /* 0x000fc00000000000 */
[----:B------:R-:W-:-:S00]  /*01c0*/  NOP ;  /* 0x0000000000007918 */ /* 0x000fc00000000000 */
[----:B------:R-:W-:-:S00]  /*01d0*/  NOP ;  /* 0x0000000000007918 */ /* 0x000fc00000000000 */
[----:B------:R-:W-:-:S00]  /*01e0*/  NOP ;  /* 0x0000000000007918 */ /* 0x000fc00000000000 */
[----:B------:R-:W-:-:S00]  /*01f0*/  NOP ;  /* 0x0000000000007918 */ /* 0x000fc00000000000 */
.L_x_1:
